//
// Generated by NVIDIA NVVM Compiler
//
// Compiler Build ID: CL-36424714
// Cuda compilation tools, release 13.0, V13.0.88
// Based on NVVM 20.0.0
//

.version 9.0
.target sm_100
.address_size 64

	// .globl	_Z9matrixAddPfS_S_ii

.visible .entry _Z9matrixAddPfS_S_ii(
	.param .u64 .ptr .align 1 _Z9matrixAddPfS_S_ii_param_0,
	.param .u64 .ptr .align 1 _Z9matrixAddPfS_S_ii_param_1,
	.param .u64 .ptr .align 1 _Z9matrixAddPfS_S_ii_param_2,
	.param .u32 _Z9matrixAddPfS_S_ii_param_3,
	.param .u32 _Z9matrixAddPfS_S_ii_param_4
)
{
	.reg .pred 	%p<4>;
	.reg .b32 	%r<13>;
	.reg .b32 	%f<4>;
	.reg .b64 	%rd<11>;

	ld.param.u64 	%rd1, [_Z9matrixAddPfS_S_ii_param_0];
	ld.param.u64 	%rd2, [_Z9matrixAddPfS_S_ii_param_1];
	ld.param.u64 	%rd3, [_Z9matrixAddPfS_S_ii_param_2];
	ld.param.u32 	%r3, [_Z9matrixAddPfS_S_ii_param_3];
	ld.param.u32 	%r4, [_Z9matrixAddPfS_S_ii_param_4];
	mov.u32 	%r5, %ctaid.y;
	mov.u32 	%r6, %ntid.y;
	mov.u32 	%r7, %tid.y;
	mad.lo.s32 	%r1, %r5, %r6, %r7;
	mov.u32 	%r8, %ctaid.x;
	mov.u32 	%r9, %ntid.x;
	mov.u32 	%r10, %tid.x;
	mad.lo.s32 	%r2, %r8, %r9, %r10;
	setp.ge.s32 	%p1, %r1, %r3;
	setp.ge.s32 	%p2, %r2, %r4;
	or.pred  	%p3, %p1, %p2;
	@%p3 bra 	$L__BB0_2;
	cvta.to.global.u64 	%rd4, %rd1;
	cvta.to.global.u64 	%rd5, %rd2;
	cvta.to.global.u64 	%rd6, %rd3;
	shl.b32 	%r11, %r1, 12;
	add.s32 	%r12, %r11, %r2;
	mul.wide.s32 	%rd7, %r12, 4;
	add.s64 	%rd8, %rd4, %rd7;
	ld.global.f32 	%f1, [%rd8];
	add.s64 	%rd9, %rd5, %rd7;
	ld.global.f32 	%f2, [%rd9];
	add.f32 	%f3, %f1, %f2;
	add.s64 	%rd10, %rd6, %rd7;
	st.global.f32 	[%rd10], %f3;
$L__BB0_2:
	ret;

}


// ===== COMPILED SASS (sm_100) =====

	.target	sm_100

	.elftype	@"ET_EXEC"


//--------------------- .note.nv.tkinfo           --------------------------
	.section	.note.nv.tkinfo,"",@"SHT_NOTE"
	.sectionflags	@"SHF_NOTE_NV_TKINFO"
	.tkinfo
        /*0018*/ 	.word	0x00000002
        /*0030*/ 	.string	""
        /*0030*/ 	.string	"ptxas"
        /*0030*/ 	.string	"Cuda compilation tools, release 13.0, V13.0.88"
        /*0030*/ 	.string	"Build cuda_13.0.r13.0/compiler.36424714_0"
        /*0030*/ 	.string	"-arch sm_100 -m 64 "



//--------------------- .note.nv.cuinfo           --------------------------
	.section	.note.nv.cuinfo,"",@"SHT_NOTE"
	.sectionflags	@"SHF_NOTE_NV_CUINFO"
        /*0018*/ 	.short	0x0002
        /*001a*/ 	.short	0x0064
        /*001c*/ 	.short	0x0082
	.zero		2


//--------------------- .nv.info                  --------------------------
	.section	.nv.info,"",@"SHT_CUDA_INFO"
	.align	4


	//----- nvinfo : EIATTR_REGCOUNT
	.align		4
        /*0000*/ 	.byte	0x04, 0x2f
        /*0002*/ 	.short	(.L_1 - .L_0)
	.align		4
.L_0:
        /*0004*/ 	.word	index@(_Z9matrixAddPfS_S_ii)
        /*0008*/ 	.word	0x0000000c


	//----- nvinfo : EIATTR_FRAME_SIZE
	.align		4
.L_1:
        /*000c*/ 	.byte	0x04, 0x11
        /*000e*/ 	.short	(.L_3 - .L_2)
	.align		4
.L_2:
        /*0010*/ 	.word	index@(_Z9matrixAddPfS_S_ii)
        /*0014*/ 	.word	0x00000000


	//----- nvinfo : EIATTR_MIN_STACK_SIZE
	.align		4
.L_3:
        /*0018*/ 	.byte	0x04, 0x12
        /*001a*/ 	.short	(.L_5 - .L_4)
	.align		4
.L_4:
        /*001c*/ 	.word	index@(_Z9matrixAddPfS_S_ii)
        /*0020*/ 	.word	0x00000000
.L_5:


//--------------------- .nv.compat                --------------------------
	.section	.nv.compat,"",@"SHT_CUDA_COMPAT_INFO"
	.align	4
        /*0000*/ 	.byte	0x02, 0x09, 0x00, 0x00, 0x02, 0x02, 0x01, 0x00, 0x02, 0x05, 0x05, 0x00, 0x03, 0x07, 0x01, 0x01
        /*0010*/ 	.byte	0x02, 0x03, 0x00, 0x00, 0x02, 0x06, 0x01, 0x00, 0x04, 0x0b, 0x08, 0x00, 0x09, 0x00, 0x00, 0x00
        /*0020*/ 	.byte	0x00, 0x00, 0x00, 0x00


//--------------------- .nv.info._Z9matrixAddPfS_S_ii --------------------------
	.section	.nv.info._Z9matrixAddPfS_S_ii,"",@"SHT_CUDA_INFO"
	.sectionflags	@""
	.align	4


	//----- nvinfo : EIATTR_CUDA_API_VERSION
	.align		4
        /*0000*/ 	.byte	0x04, 0x37
        /*0002*/ 	.short	(.L_7 - .L_6)
.L_6:
        /*0004*/ 	.word	0x00000082


	//----- nvinfo : EIATTR_KPARAM_INFO
	.align		4
.L_7:
        /*0008*/ 	.byte	0x04, 0x17
        /*000a*/ 	.short	(.L_9 - .L_8)
.L_8:
        /*000c*/ 	.word	0x00000000
        /*0010*/ 	.short	0x0004
        /*0012*/ 	.short	0x001c
        /*0014*/ 	.byte	0x00, 0xf0, 0x11, 0x00


	//----- nvinfo : EIATTR_KPARAM_INFO
	.align		4
.L_9:
        /*0018*/ 	.byte	0x04, 0x17
        /*001a*/ 	.short	(.L_11 - .L_10)
.L_10:
        /*001c*/ 	.word	0x00000000
        /*0020*/ 	.short	0x0003
        /*0022*/ 	.short	0x0018
        /*0024*/ 	.byte	0x00, 0xf0, 0x11, 0x00


	//----- nvinfo : EIATTR_KPARAM_INFO
	.align		4
.L_11:
        /*0028*/ 	.byte	0x04, 0x17
        /*002a*/ 	.short	(.L_13 - .L_12)
.L_12:
        /*002c*/ 	.word	0x00000000
        /*0030*/ 	.short	0x0002
        /*0032*/ 	.short	0x0010
        /*0034*/ 	.byte	0x00, 0xf5, 0x21, 0x00


	//----- nvinfo : EIATTR_KPARAM_INFO
	.align		4
.L_13:
        /*0038*/ 	.byte	0x04, 0x17
        /*003a*/ 	.short	(.L_15 - .L_14)
.L_14:
        /*003c*/ 	.word	0x00000000
        /*0040*/ 	.short	0x0001
        /*0042*/ 	.short	0x0008
        /*0044*/ 	.byte	0x00, 0xf5, 0x21, 0x00


	//----- nvinfo : EIATTR_KPARAM_INFO
	.align		4
.L_15:
        /*0048*/ 	.byte	0x04, 0x17
        /*004a*/ 	.short	(.L_17 - .L_16)
.L_16:
        /*004c*/ 	.word	0x00000000
        /*0050*/ 	.short	0x0000
        /*0052*/ 	.short	0x0000
        /*0054*/ 	.byte	0x00, 0xf5, 0x21, 0x00


	//----- nvinfo : EIATTR_SPARSE_MMA_MASK
	.align		4
.L_17:
        /*0058*/ 	.byte	0x03, 0x50
        /*005a*/ 	.short	0x0000


	//----- nvinfo : EIATTR_MAXREG_COUNT
	.align		4
        /*005c*/ 	.byte	0x03, 0x1b
        /*005e*/ 	.short	0x00ff


	//----- nvinfo : EIATTR_MERCURY_ISA_VERSION
	.align		4
        /*0060*/ 	.byte	0x03, 0x5f
        /*0062*/ 	.short	0x0101


	//----- nvinfo : EIATTR_VRC_CTA_INIT_COUNT
	.align		4
        /*0064*/ 	.byte	0x02, 0x4a
	.zero		1
	.zero		1


	//----- nvinfo : EIATTR_EXIT_INSTR_OFFSETS
	.align		4
        /*0068*/ 	.byte	0x04, 0x1c
        /*006a*/ 	.short	(.L_19 - .L_18)


	//   ....[0]....
.L_18:
        /*006c*/ 	.word	0x000000c0


	//   ....[1]....
        /*0070*/ 	.word	0x00000190


	//----- nvinfo : EIATTR_CBANK_PARAM_SIZE
	.align		4
.L_19:
        /*0074*/ 	.byte	0x03, 0x19
        /*0076*/ 	.short	0x0020


	//----- nvinfo : EIATTR_PARAM_CBANK
	.align		4
        /*0078*/ 	.byte	0x04, 0x0a
        /*007a*/ 	.short	(.L_21 - .L_20)
	.align		4
.L_20:
        /*007c*/ 	.word	index@(.nv.constant0._Z9matrixAddPfS_S_ii)
        /*0080*/ 	.short	0x0380
        /*0082*/ 	.short	0x0020


	//----- nvinfo : EIATTR_SW_WAR
	.align		4
.L_21:
        /*0084*/ 	.byte	0x04, 0x36
        /*0086*/ 	.short	(.L_23 - .L_22)
.L_22:
        /*0088*/ 	.word	0x00000008
.L_23:


//--------------------- .nv.callgraph             --------------------------
	.section	.nv.callgraph,"",@"SHT_CUDA_CALLGRAPH"
	.align	4
	.sectionentsize	8
	.align		4
        /*0000*/ 	.word	0x00000000
	.align		4
        /*0004*/ 	.word	0xffffffff
	.align		4
        /*0008*/ 	.word	0x00000000
	.align		4
        /*000c*/ 	.word	0xfffffffe
	.align		4
        /*0010*/ 	.word	0x00000000
	.align		4
        /*0014*/ 	.word	0xfffffffd
	.align		4
        /*0018*/ 	.word	0x00000000
	.align		4
        /*001c*/ 	.word	0xfffffffc


//--------------------- .text._Z9matrixAddPfS_S_ii --------------------------
	.section	.text._Z9matrixAddPfS_S_ii,"ax",@progbits
	.align	128
        .global         _Z9matrixAddPfS_S_ii
        .type           _Z9matrixAddPfS_S_ii,@function
        .size           _Z9matrixAddPfS_S_ii,(.L_x_1 - _Z9matrixAddPfS_S_ii)
        .other          _Z9matrixAddPfS_S_ii,@"STO_CUDA_ENTRY STV_DEFAULT"
_Z9matrixAddPfS_S_ii:
.text._Z9matrixAddPfS_S_ii:
[----:B------:R-:W-:Y:S01]  /*0000*/  LDC R1, c[0x0][0x37c] ;  /* 0x0000df00ff017b82 */ /* 0x000fe20000000800 */
[----:B------:R-:W0:Y:S07]  /*0010*/  S2R R2, SR_TID.X ;  /* 0x0000000000027919 */ /* 0x000e2e0000002100 */
[----:B------:R-:W1:Y:S01]  /*0020*/  LDC R0, c[0x0][0x364] ;  /* 0x0000d900ff007b82 */ /* 0x000e620000000800 */
[----:B------:R-:W2:Y:S01]  /*0030*/  LDCU.64 UR6, c[0x0][0x398] ;  /* 0x00007300ff0677ac */ /* 0x000ea20008000a00 */
[----:B------:R-:W1:Y:S06]  /*0040*/  S2R R3, SR_TID.Y ;  /* 0x0000000000037919 */ /* 0x000e6c0000002200 */
[----:B------:R-:W0:Y:S08]  /*0050*/  S2UR UR5, SR_CTAID.X ;  /* 0x00000000000579c3 */ /* 0x000e300000002500 */
[----:B------:R-:W0:Y:S08]  /*0060*/  LDC R7, c[0x0][0x360] ;  /* 0x0000d800ff077b82 */ /* 0x000e300000000800 */
[----:B------:R-:W1:Y:S01]  /*0070*/  S2UR UR4, SR_CTAID.Y ;  /* 0x00000000000479c3 */ /* 0x000e620000002600 */
[----:B0-----:R-:W-:-:S05]  /*0080*/  IMAD R7, R7, UR5, R2 ;  /* 0x0000000507077c24 */ /* 0x001fca000f8e0202 */
[----:B--2---:R-:W-:Y:S01]  /*0090*/  ISETP.GE.AND P0, PT, R7, UR7, PT ;  /* 0x0000000707007c0c */ /* 0x004fe2000bf06270 */
[----:B-1----:R-:W-:-:S05]  /*00a0*/  IMAD R0, R0, UR4, R3 ;  /* 0x0000000400007c24 */ /* 0x002fca000f8e0203 */
[----:B------:R-:W-:-:S13]  /*00b0*/  ISETP.GE.OR P0, PT, R0, UR6, P0 ;  /* 0x0000000600007c0c */ /* 0x000fda0008706670 */
[----:B------:R-:W-:Y:S05]  /*00c0*/  @P0 EXIT ;  /* 0x000000000000094d */ /* 0x000fea0003800000 */
[----:B------:R-:W0:Y:S01]  /*00d0*/  LDC.64 R2, c[0x0][0x380] ;  /* 0x0000e000ff027b82 */ /* 0x000e220000000a00 */
[----:B------:R-:W1:Y:S01]  /*00e0*/  LDCU.64 UR4, c[0x0][0x358] ;  /* 0x00006b00ff0477ac */ /* 0x000e620008000a00 */
[----:B------:R-:W-:-:S06]  /*00f0*/  LEA R9, R0, R7, 0xc ;  /* 0x0000000700097211 */ /* 0x000fcc00078e60ff */
[----:B------:R-:W2:Y:S08]  /*0100*/  LDC.64 R4, c[0x0][0x388] ;  /* 0x0000e200ff047b82 */ /* 0x000eb00000000a00 */
[----:B------:R-:W3:Y:S01]  /*0110*/  LDC.64 R6, c[0x0][0x390] ;  /* 0x0000e400ff067b82 */ /* 0x000ee20000000a00 */
[----:B0-----:R-:W-:-:S06]  /*0120*/  IMAD.WIDE R2, R9, 0x4, R2 ;  /* 0x0000000409027825 */ /* 0x001fcc00078e0202 */
[----:B-1----:R-:W4:Y:S01]  /*0130*/  LDG.E R2, desc[UR4][R2.64] ;  /* 0x0000000402027981 */ /* 0x002f22000c1e1900 */
[----:B--2---:R-:W-:-:S06]  /*0140*/  IMAD.WIDE R4, R9, 0x4, R4 ;  /* 0x0000000409047825 */ /* 0x004fcc00078e0204 */
[----:B------:R-:W4:Y:S01]  /*0150*/  LDG.E R5, desc[UR4][R4.64] ;  /* 0x0000000404057981 */ /* 0x000f22000c1e1900 */
[----:B---3--:R-:W-:-:S04]  /*0160*/  IMAD.WIDE R6, R9, 0x4, R6 ;  /* 0x0000000409067825 */ /* 0x008fc800078e0206 */
[----:B----4-:R-:W-:-:S05]  /*0170*/  FADD R9, R2, R5 ;  /* 0x0000000502097221 */ /* 0x010fca0000000000 */
[----:B------:R-:W-:Y:S01]  /*0180*/  STG.E desc[UR4][R6.64], R9 ;  /* 0x0000000906007986 */ /* 0x000fe2000c101904 */
[----:B------:R-:W-:Y:S05]  /*0190*/  EXIT ;  /* 0x000000000000794d */ /* 0x000fea0003800000 */
.L_x_0:
[----:B------:R-:W-:-:S00]  /*01a0*/  BRA `(.L_x_0) ;  /* 0xfffffffc00fc7947 */ /* 0x000fc0000383ffff */
[----:B------:R-:W-:-:S00]  /*01b0*/  NOP ;  /* 0x0000000000007918 */ /* 0x000fc00000000000 */
        /* <DEDUP_REMOVED lines=12> */
.L_x_1:


//--------------------- .nv.shared.reserved.0     --------------------------
	.section	.nv.shared.reserved.0,"aw",@nobits
	.weak		__nv_reservedSMEM_offset_0_alias
	.size		__nv_reservedSMEM_offset_0_alias, 0, 64
	.other		__nv_reservedSMEM_offset_0_alias,@"STO_CUDA_RESERVED_SHARED STV_DEFAULT"
__nv_reservedSMEM_offset_0_alias:
	.zero		0
	.zero		64


//--------------------- .nv.constant0._Z9matrixAddPfS_S_ii --------------------------
	.section	.nv.constant0._Z9matrixAddPfS_S_ii,"a",@progbits
	.sectionflags	@""
	.align	4
.nv.constant0._Z9matrixAddPfS_S_ii:
	.zero		928


//--------------------- SYMBOLS --------------------------

	.type		.nv.reservedSmem.offset0,@object
	.size		.nv.reservedSmem.offset0,0x4
